//
// Generated by NVIDIA NVVM Compiler
//
// Compiler Build ID: CL-36424714
// Cuda compilation tools, release 13.0, V13.0.88
// Based on NVVM 20.0.0
//

.version 9.0
.target sm_100
.address_size 64

	// .globl	_Z9AddNumberPiS_

.visible .entry _Z9AddNumberPiS_(
	.param .u64 .ptr .align 1 _Z9AddNumberPiS__param_0,
	.param .u64 .ptr .align 1 _Z9AddNumberPiS__param_1
)
{
	.reg .b32 	%r<4>;
	.reg .b64 	%rd<5>;

	ld.param.u64 	%rd1, [_Z9AddNumberPiS__param_0];
	ld.param.u64 	%rd2, [_Z9AddNumberPiS__param_1];
	cvta.to.global.u64 	%rd3, %rd1;
	cvta.to.global.u64 	%rd4, %rd2;
	ld.global.u32 	%r1, [%rd4];
	ld.global.u32 	%r2, [%rd3];
	add.s32 	%r3, %r2, %r1;
	st.global.u32 	[%rd3], %r3;
	ret;

}


// ===== COMPILED SASS (sm_100) =====

	.target	sm_100

	.elftype	@"ET_EXEC"


//--------------------- .note.nv.tkinfo           --------------------------
	.section	.note.nv.tkinfo,"",@"SHT_NOTE"
	.sectionflags	@"SHF_NOTE_NV_TKINFO"
	.tkinfo
        /*0018*/ 	.word	0x00000002
        /*0030*/ 	.string	""
        /*0030*/ 	.string	"ptxas"
        /*0030*/ 	.string	"Cuda compilation tools, release 13.0, V13.0.88"
        /*0030*/ 	.string	"Build cuda_13.0.r13.0/compiler.36424714_0"
        /*0030*/ 	.string	"-arch sm_100 -m 64 "



//--------------------- .note.nv.cuinfo           --------------------------
	.section	.note.nv.cuinfo,"",@"SHT_NOTE"
	.sectionflags	@"SHF_NOTE_NV_CUINFO"
        /*0018*/ 	.short	0x0002
        /*001a*/ 	.short	0x0064
        /*001c*/ 	.short	0x0082
	.zero		2


//--------------------- .nv.info                  --------------------------
	.section	.nv.info,"",@"SHT_CUDA_INFO"
	.align	4


	//----- nvinfo : EIATTR_REGCOUNT
	.align		4
        /*0000*/ 	.byte	0x04, 0x2f
        /*0002*/ 	.short	(.L_1 - .L_0)
	.align		4
.L_0:
        /*0004*/ 	.word	index@(_Z9AddNumberPiS_)
        /*0008*/ 	.word	0x0000000a


	//----- nvinfo : EIATTR_FRAME_SIZE
	.align		4
.L_1:
        /*000c*/ 	.byte	0x04, 0x11
        /*000e*/ 	.short	(.L_3 - .L_2)
	.align		4
.L_2:
        /*0010*/ 	.word	index@(_Z9AddNumberPiS_)
        /*0014*/ 	.word	0x00000000


	//----- nvinfo : EIATTR_MIN_STACK_SIZE
	.align		4
.L_3:
        /*0018*/ 	.byte	0x04, 0x12
        /*001a*/ 	.short	(.L_5 - .L_4)
	.align		4
.L_4:
        /*001c*/ 	.word	index@(_Z9AddNumberPiS_)
        /*0020*/ 	.word	0x00000000
.L_5:


//--------------------- .nv.compat                --------------------------
	.section	.nv.compat,"",@"SHT_CUDA_COMPAT_INFO"
	.align	4
        /*0000*/ 	.byte	0x02, 0x09, 0x00, 0x00, 0x02, 0x02, 0x01, 0x00, 0x02, 0x05, 0x05, 0x00, 0x03, 0x07, 0x01, 0x01
        /*0010*/ 	.byte	0x02, 0x03, 0x00, 0x00, 0x02, 0x06, 0x01, 0x00, 0x04, 0x0b, 0x08, 0x00, 0x09, 0x00, 0x00, 0x00
        /*0020*/ 	.byte	0x00, 0x00, 0x00, 0x00


//--------------------- .nv.info._Z9AddNumberPiS_ --------------------------
	.section	.nv.info._Z9AddNumberPiS_,"",@"SHT_CUDA_INFO"
	.sectionflags	@""
	.align	4


	//----- nvinfo : EIATTR_CUDA_API_VERSION
	.align		4
        /*0000*/ 	.byte	0x04, 0x37
        /*0002*/ 	.short	(.L_7 - .L_6)
.L_6:
        /*0004*/ 	.word	0x00000082


	//----- nvinfo : EIATTR_KPARAM_INFO
	.align		4
.L_7:
        /*0008*/ 	.byte	0x04, 0x17
        /*000a*/ 	.short	(.L_9 - .L_8)
.L_8:
        /*000c*/ 	.word	0x00000000
        /*0010*/ 	.short	0x0001
        /*0012*/ 	.short	0x0008
        /*0014*/ 	.byte	0x00, 0xf5, 0x21, 0x00


	//----- nvinfo : EIATTR_KPARAM_INFO
	.align		4
.L_9:
        /*0018*/ 	.byte	0x04, 0x17
        /*001a*/ 	.short	(.L_11 - .L_10)
.L_10:
        /*001c*/ 	.word	0x00000000
        /*0020*/ 	.short	0x0000
        /*0022*/ 	.short	0x0000
        /*0024*/ 	.byte	0x00, 0xf5, 0x21, 0x00


	//----- nvinfo : EIATTR_SPARSE_MMA_MASK
	.align		4
.L_11:
        /*0028*/ 	.byte	0x03, 0x50
        /*002a*/ 	.short	0x0000


	//----- nvinfo : EIATTR_MAXREG_COUNT
	.align		4
        /*002c*/ 	.byte	0x03, 0x1b
        /*002e*/ 	.short	0x00ff


	//----- nvinfo : EIATTR_MERCURY_ISA_VERSION
	.align		4
        /*0030*/ 	.byte	0x03, 0x5f
        /*0032*/ 	.short	0x0101


	//----- nvinfo : EIATTR_VRC_CTA_INIT_COUNT
	.align		4
        /*0034*/ 	.byte	0x02, 0x4a
	.zero		1
	.zero		1


	//----- nvinfo : EIATTR_EXIT_INSTR_OFFSETS
	.align		4
        /*0038*/ 	.byte	0x04, 0x1c
        /*003a*/ 	.short	(.L_13 - .L_12)


	//   ....[0]....
.L_12:
        /*003c*/ 	.word	0x00000080


	//----- nvinfo : EIATTR_CBANK_PARAM_SIZE
	.align		4
.L_13:
        /*0040*/ 	.byte	0x03, 0x19
        /*0042*/ 	.short	0x0010


	//----- nvinfo : EIATTR_PARAM_CBANK
	.align		4
        /*0044*/ 	.byte	0x04, 0x0a
        /*0046*/ 	.short	(.L_15 - .L_14)
	.align		4
.L_14:
        /*0048*/ 	.word	index@(.nv.constant0._Z9AddNumberPiS_)
        /*004c*/ 	.short	0x0380
        /*004e*/ 	.short	0x0010


	//----- nvinfo : EIATTR_SW_WAR
	.align		4
.L_15:
        /*0050*/ 	.byte	0x04, 0x36
        /*0052*/ 	.short	(.L_17 - .L_16)
.L_16:
        /*0054*/ 	.word	0x00000008
.L_17:


//--------------------- .nv.callgraph             --------------------------
	.section	.nv.callgraph,"",@"SHT_CUDA_CALLGRAPH"
	.align	4
	.sectionentsize	8
	.align		4
        /*0000*/ 	.word	0x00000000
	.align		4
        /*0004*/ 	.word	0xffffffff
	.align		4
        /*0008*/ 	.word	0x00000000
	.align		4
        /*000c*/ 	.word	0xfffffffe
	.align		4
        /*0010*/ 	.word	0x00000000
	.align		4
        /*0014*/ 	.word	0xfffffffd
	.align		4
        /*0018*/ 	.word	0x00000000
	.align		4
        /*001c*/ 	.word	0xfffffffc


//--------------------- .text._Z9AddNumberPiS_    --------------------------
	.section	.text._Z9AddNumberPiS_,"ax",@progbits
	.align	128
        .global         _Z9AddNumberPiS_
        .type           _Z9AddNumberPiS_,@function
        .size           _Z9AddNumberPiS_,(.L_x_1 - _Z9AddNumberPiS_)
        .other          _Z9AddNumberPiS_,@"STO_CUDA_ENTRY STV_DEFAULT"
_Z9AddNumberPiS_:
.text._Z9AddNumberPiS_:
[----:B------:R-:W-:Y:S08]  /*0000*/  LDC R1, c[0x0][0x37c] ;  /* 0x0000df00ff017b82 */ /* 0x000ff00000000800 */
[----:B------:R-:W0:Y:S01]  /*0010*/  LDC.64 R2, c[0x0][0x388] ;  /* 0x0000e200ff027b82 */ /* 0x000e220000000a00 */
[----:B------:R-:W0:Y:S07]  /*0020*/  LDCU.64 UR4, c[0x0][0x358] ;  /* 0x00006b00ff0477ac */ /* 0x000e2e0008000a00 */
[----:B------:R-:W1:Y:S01]  /*0030*/  LDC.64 R4, c[0x0][0x380] ;  /* 0x0000e000ff047b82 */ /* 0x000e620000000a00 */
[----:B0-----:R-:W2:Y:S04]  /*0040*/  LDG.E R2, desc[UR4][R2.64] ;  /* 0x0000000402027981 */ /* 0x001ea8000c1e1900 */
[----:B-1----:R-:W2:Y:S02]  /*0050*/  LDG.E R7, desc[UR4][R4.64] ;  /* 0x0000000404077981 */ /* 0x002ea4000c1e1900 */
[----:B--2---:R-:W-:-:S05]  /*0060*/  IADD3 R7, PT, PT, R2, R7, RZ ;  /* 0x0000000702077210 */ /* 0x004fca0007ffe0ff */
[----:B------:R-:W-:Y:S01]  /*0070*/  STG.E desc[UR4][R4.64], R7 ;  /* 0x0000000704007986 */ /* 0x000fe2000c101904 */
[----:B------:R-:W-:Y:S05]  /*0080*/  EXIT ;  /* 0x000000000000794d */ /* 0x000fea0003800000 */
.L_x_0:
[----:B------:R-:W-:-:S00]  /*0090*/  BRA `(.L_x_0) ;  /* 0xfffffffc00fc7947 */ /* 0x000fc0000383ffff */
[----:B------:R-:W-:-:S00]  /*00a0*/  NOP ;  /* 0x0000000000007918 */ /* 0x000fc00000000000 */
        /* <DEDUP_REMOVED lines=13> */
.L_x_1:


//--------------------- .nv.shared.reserved.0     --------------------------
	.section	.nv.shared.reserved.0,"aw",@nobits
	.weak		__nv_reservedSMEM_offset_0_alias
	.size		__nv_reservedSMEM_offset_0_alias, 0, 64
	.other		__nv_reservedSMEM_offset_0_alias,@"STO_CUDA_RESERVED_SHARED STV_DEFAULT"
__nv_reservedSMEM_offset_0_alias:
	.zero		0
	.zero		64


//--------------------- .nv.constant0._Z9AddNumberPiS_ --------------------------
	.section	.nv.constant0._Z9AddNumberPiS_,"a",@progbits
	.sectionflags	@""
	.align	4
.nv.constant0._Z9AddNumberPiS_:
	.zero		912


//--------------------- SYMBOLS --------------------------

	.type		.nv.reservedSmem.offset0,@object
	.size		.nv.reservedSmem.offset0,0x4
